	.headerflags	@"EF_CUDA_TEXMODE_UNIFIED EF_CUDA_64BIT_ADDRESS EF_CUDA_ACCELERATORS EF_CUDA_SM90 EF_CUDA_VIRTUAL_SM(EF_CUDA_SM90)"
	.elftype	@"ET_EXEC"


//--------------------- .nv.info                  --------------------------
	.section	.nv.info,"",@"SHT_CUDA_INFO"
	.align	4


	//----- nvinfo : EIATTR_REGCOUNT
	.align		4
        /*0000*/ 	.byte	0x04, 0x2f
        /*0002*/ 	.short	(.L_1 - .L_0)
	.align		4
.L_0:
        /*0004*/ 	.word	index@(triton_poi_fused_convolution_relu_34)
        /*0008*/ 	.word	0x0000000c


	//----- nvinfo : EIATTR_MIN_STACK_SIZE
	.align		4
.L_1:
        /*000c*/ 	.byte	0x04, 0x12
        /*000e*/ 	.short	(.L_3 - .L_2)
	.align		4
.L_2:
        /*0010*/ 	.word	index@(triton_poi_fused_convolution_relu_34)
        /*0014*/ 	.word	0x00000000


	//----- nvinfo : EIATTR_FRAME_SIZE
	.align		4
.L_3:
        /*0018*/ 	.byte	0x04, 0x11
        /*001a*/ 	.short	(.L_5 - .L_4)
	.align		4
.L_4:
        /*001c*/ 	.word	index@(triton_poi_fused_convolution_relu_34)
        /*0020*/ 	.word	0x00000000


	//----- nvinfo : EIATTR_MIN_STACK_SIZE
	.align		4
.L_5:
        /*0024*/ 	.byte	0x04, 0x12
        /*0026*/ 	.short	(.L_7 - .L_6)
	.align		4
.L_6:
        /*0028*/ 	.word	index@(triton_poi_fused_convolution_relu_34)
        /*002c*/ 	.word	0x00000000
.L_7:


//--------------------- .nv.info.triton_poi_fused_convolution_relu_34 --------------------------
	.section	.nv.info.triton_poi_fused_convolution_relu_34,"",@"SHT_CUDA_INFO"
	.sectionflags	@""
	.align	4


	//----- nvinfo : EIATTR_CUDA_API_VERSION
	.align		4
        /*0000*/ 	.byte	0x04, 0x37
        /*0002*/ 	.short	(.L_9 - .L_8)
.L_8:
        /*0004*/ 	.word	0x0000007c


	//----- nvinfo : EIATTR_KPARAM_INFO
	.align		4
.L_9:
        /*0008*/ 	.byte	0x04, 0x17
        /*000a*/ 	.short	(.L_11 - .L_10)
.L_10:
        /*000c*/ 	.word	0x00000000
        /*0010*/ 	.short	0x0002
        /*0012*/ 	.short	0x0010
        /*0014*/ 	.byte	0x00, 0xf0, 0x11, 0x00


	//----- nvinfo : EIATTR_KPARAM_INFO
	.align		4
.L_11:
        /*0018*/ 	.byte	0x04, 0x17
        /*001a*/ 	.short	(.L_13 - .L_12)
.L_12:
        /*001c*/ 	.word	0x00000000
        /*0020*/ 	.short	0x0001
        /*0022*/ 	.short	0x0008
        /*0024*/ 	.byte	0x00, 0xf4, 0x21, 0x00


	//----- nvinfo : EIATTR_KPARAM_INFO
	.align		4
.L_13:
        /*0028*/ 	.byte	0x04, 0x17
        /*002a*/ 	.short	(.L_15 - .L_14)
.L_14:
        /*002c*/ 	.word	0x00000000
        /*0030*/ 	.short	0x0000
        /*0032*/ 	.short	0x0000
        /*0034*/ 	.byte	0x00, 0xf4, 0x21, 0x00


	//----- nvinfo : EIATTR_SPARSE_MMA_MASK
	.align		4
.L_15:
        /*0038*/ 	.byte	0x03, 0x50
        /*003a*/ 	.short	0x0000


	//----- nvinfo : EIATTR_MAXREG_COUNT
	.align		4
        /*003c*/ 	.byte	0x03, 0x1b
        /*003e*/ 	.short	0x00ff


	//----- nvinfo : EIATTR_EXIT_INSTR_OFFSETS
	.align		4
        /*0040*/ 	.byte	0x04, 0x1c
        /*0042*/ 	.short	(.L_17 - .L_16)


	//   ....[0]....
.L_16:
        /*0044*/ 	.word	0x00000190


	//----- nvinfo : EIATTR_REQNTID
	.align		4
.L_17:
        /*0048*/ 	.byte	0x04, 0x10
        /*004a*/ 	.short	(.L_19 - .L_18)
.L_18:
        /*004c*/ 	.word	0x00000100
        /*0050*/ 	.word	0x00000001
        /*0054*/ 	.word	0x00000001


	//----- nvinfo : EIATTR_CBANK_PARAM_SIZE
	.align		4
.L_19:
        /*0058*/ 	.byte	0x03, 0x19
        /*005a*/ 	.short	0x0014


	//----- nvinfo : EIATTR_PARAM_CBANK
	.align		4
        /*005c*/ 	.byte	0x04, 0x0a
        /*005e*/ 	.short	(.L_21 - .L_20)
	.align		4
.L_20:
        /*0060*/ 	.word	index@(.nv.constant0.triton_poi_fused_convolution_relu_34)
        /*0064*/ 	.short	0x0210
        /*0066*/ 	.short	0x0014


	//----- nvinfo : EIATTR_SW_WAR
	.align		4
.L_21:
        /*0068*/ 	.byte	0x04, 0x36
        /*006a*/ 	.short	(.L_23 - .L_22)
.L_22:
        /*006c*/ 	.word	0x00000008
.L_23:


//--------------------- .nv.callgraph             --------------------------
	.section	.nv.callgraph,"",@"SHT_CUDA_CALLGRAPH"
	.align	4
	.sectionentsize	8
	.align		4
        /*0000*/ 	.word	0x00000000
	.align		4
        /*0004*/ 	.word	0xffffffff
	.align		4
        /*0008*/ 	.word	0x00000000
	.align		4
        /*000c*/ 	.word	0xfffffffe
	.align		4
        /*0010*/ 	.word	0x00000000
	.align		4
        /*0014*/ 	.word	0xfffffffd
	.align		4
        /*0018*/ 	.word	0x00000000
	.align		4
        /*001c*/ 	.word	0xfffffffc


//--------------------- .text.triton_poi_fused_convolution_relu_34 --------------------------
	.section	.text.triton_poi_fused_convolution_relu_34,"ax",@progbits
	.align	128
        .global         triton_poi_fused_convolution_relu_34
        .type           triton_poi_fused_convolution_relu_34,@function
        .size           triton_poi_fused_convolution_relu_34,(.L_x_1 - triton_poi_fused_convolution_relu_34)
        .other          triton_poi_fused_convolution_relu_34,@"STO_CUDA_ENTRY STV_DEFAULT"
triton_poi_fused_convolution_relu_34:
.text.triton_poi_fused_convolution_relu_34:
[----:B------:R-:W-:Y:S01]  /*0000*/  LDC R1, c[0x0][0x28] ;  /* 0x00000a00ff017b82 */ /* 0x000fe20000000800 */
[----:B------:R-:W1:Y:S07]  /*0010*/  S2R R0, SR_TID.X ;  /* 0x0000000000007919 */ /* 0x000e6e0000002100 */
[----:B------:R-:W2:Y:S01]  /*0020*/  LDC.64 R4, c[0x0][0x218] ;  /* 0x00008600ff047b82 */ /* 0x000ea20000000a00 */
[----:B------:R-:W-:Y:S01]  /*0030*/  ULDC.64 UR4, c[0x0][0x208] ;  /* 0x0000820000047ab9 */ /* 0x000fe20000000a00 */
[----:B------:R-:W3:Y:S06]  /*0040*/  S2R R7, SR_CTAID.X ;  /* 0x0000000000077919 */ /* 0x000eec0000002500 */
[----:B------:R-:W4:Y:S01]  /*0050*/  LDC.64 R2, c[0x0][0x210] ;  /* 0x00008400ff027b82 */ /* 0x000f220000000a00 */
[----:B-1----:R-:W-:Y:S01]  /*0060*/  IMAD.SHL.U32 R0, R0, 0x2, RZ ;  /* 0x0000000200007824 */ /* 0x002fe200078e00ff */
[----:B---3--:R-:W-:-:S04]  /*0070*/  SHF.R.S32.HI R6, RZ, 0x16, R7 ;  /* 0x00000016ff067819 */ /* 0x008fc80000011407 */
[----:B------:R-:W-:-:S05]  /*0080*/  LOP3.LUT R0, R0, 0x1fe, RZ, 0xc0, !PT ;  /* 0x000001fe00007812 */ /* 0x000fca00078ec0ff */
[----:B------:R-:W-:Y:S01]  /*0090*/  IMAD R7, R7, 0x200, R0 ;  /* 0x0000020007077824 */ /* 0x000fe200078e0200 */
[----:B------:R-:W-:-:S03]  /*00a0*/  SGXT R0, R6, 0x1 ;  /* 0x000000010600781a */ /* 0x000fc60000000200 */
[----:B----4-:R-:W-:Y:S01]  /*00b0*/  IMAD.WIDE R2, R7, 0x4, R2 ;  /* 0x0000000407027825 */ /* 0x010fe200078e0202 */
[----:B------:R-:W-:-:S04]  /*00c0*/  LEA.HI R0, R0, R7, RZ, 0x9 ;  /* 0x0000000700007211 */ /* 0x000fc800078f48ff */
[----:B------:R-:W-:-:S05]  /*00d0*/  LOP3.LUT R0, R0, 0xfffffe00, RZ, 0xc0, !PT ;  /* 0xfffffe0000007812 */ /* 0x000fca00078ec0ff */
[----:B------:R-:W-:Y:S02]  /*00e0*/  IMAD.IADD R9, R7, 0x1, -R0 ;  /* 0x0000000107097824 */ /* 0x000fe400078e0a00 */
[----:B------:R-:W3:Y:S02]  /*00f0*/  LDG.E.64 R6, desc[UR4][R2.64] ;  /* 0x0000000402067981 */ /* 0x000ee4000c1e1b00 */
[----:B--2---:R-:W-:-:S06]  /*0100*/  IMAD.WIDE R4, R9, 0x4, R4 ;  /* 0x0000000409047825 */ /* 0x004fcc00078e0204 */
[----:B------:R-:W3:Y:S02]  /*0110*/  LDG.E.EL.64 R4, desc[UR4][R4.64] ;  /* 0x0000000404047981 */ /* 0x000ee4000c2e1b00 */
[C---:B---3--:R-:W-:Y:S01]  /*0120*/  FSETP.GEU.AND P0, PT, R6.reuse, -R4, PT ;  /* 0x800000040600720b */ /* 0x048fe20003f0e000 */
[----:B------:R-:W-:Y:S01]  /*0130*/  FADD R6, R6, R4 ;  /* 0x0000000406067221 */ /* 0x000fe20000000000 */
[C---:B------:R-:W-:Y:S01]  /*0140*/  FADD R0, R7.reuse, R5 ;  /* 0x0000000507007221 */ /* 0x040fe20000000000 */
[----:B------:R-:W-:-:S03]  /*0150*/  FSETP.GEU.AND P1, PT, R7, -R5, PT ;  /* 0x800000050700720b */ /* 0x000fc60003f2e000 */
[----:B------:R-:W-:Y:S02]  /*0160*/  FSEL R6, R6, RZ, P0 ;  /* 0x000000ff06067208 */ /* 0x000fe40000000000 */
[----:B------:R-:W-:-:S05]  /*0170*/  FSEL R7, R0, RZ, P1 ;  /* 0x000000ff00077208 */ /* 0x000fca0000800000 */
[----:B------:R-:W-:Y:S01]  /*0180*/  STG.E.64 desc[UR4][R2.64], R6 ;  /* 0x0000000602007986 */ /* 0x000fe2000c101b04 */
[----:B------:R-:W-:Y:S05]  /*0190*/  EXIT ;  /* 0x000000000000794d */ /* 0x000fea0003800000 */
.L_x_0:
[----:B------:R-:W-:-:S00]  /*01a0*/  BRA `(.L_x_0) ;  /* 0xfffffffc00fc7947 */ /* 0x000fc0000383ffff */
[----:B------:R-:W-:-:S00]  /*01b0*/  NOP ;  /* 0x0000000000007918 */ /* 0x000fc00000000000 */
        /* <DEDUP_REMOVED lines=12> */
.L_x_1:


//--------------------- .nv.constant0.triton_poi_fused_convolution_relu_34 --------------------------
	.section	.nv.constant0.triton_poi_fused_convolution_relu_34,"a",@progbits
	.sectionflags	@""
	.align	4
.nv.constant0.triton_poi_fused_convolution_relu_34:
	.zero		548
